//
// Generated by NVIDIA NVVM Compiler
//
// Compiler Build ID: CL-36424714
// Cuda compilation tools, release 13.0, V13.0.88
// Based on NVVM 20.0.0
//

.version 9.0
.target sm_100
.address_size 64

	// .globl	_Z15testKernelNoCDPPfS_if

.visible .entry _Z15testKernelNoCDPPfS_if(
	.param .u64 .ptr .align 1 _Z15testKernelNoCDPPfS_if_param_0,
	.param .u64 .ptr .align 1 _Z15testKernelNoCDPPfS_if_param_1,
	.param .u32 _Z15testKernelNoCDPPfS_if_param_2,
	.param .f32 _Z15testKernelNoCDPPfS_if_param_3
)
{
	.reg .b32 	%r<5>;
	.reg .b32 	%f<4>;
	.reg .b64 	%rd<8>;

	ld.param.u64 	%rd1, [_Z15testKernelNoCDPPfS_if_param_0];
	ld.param.u64 	%rd2, [_Z15testKernelNoCDPPfS_if_param_1];
	ld.param.f32 	%f1, [_Z15testKernelNoCDPPfS_if_param_3];
	cvta.to.global.u64 	%rd3, %rd2;
	cvta.to.global.u64 	%rd4, %rd1;
	mov.u32 	%r1, %ctaid.x;
	mov.u32 	%r2, %ntid.x;
	mov.u32 	%r3, %tid.x;
	mad.lo.s32 	%r4, %r1, %r2, %r3;
	mul.wide.s32 	%rd5, %r4, 4;
	add.s64 	%rd6, %rd4, %rd5;
	ld.global.f32 	%f2, [%rd6];
	fma.rn.f32 	%f3, %f1, %f2, %f1;
	add.s64 	%rd7, %rd3, %rd5;
	st.global.f32 	[%rd7], %f3;
	ret;

}


// ===== COMPILED SASS (sm_100) =====

	.target	sm_100

	.elftype	@"ET_EXEC"


//--------------------- .note.nv.tkinfo           --------------------------
	.section	.note.nv.tkinfo,"",@"SHT_NOTE"
	.sectionflags	@"SHF_NOTE_NV_TKINFO"
	.tkinfo
        /*0018*/ 	.word	0x00000002
        /*0030*/ 	.string	""
        /*0030*/ 	.string	"ptxas"
        /*0030*/ 	.string	"Cuda compilation tools, release 13.0, V13.0.88"
        /*0030*/ 	.string	"Build cuda_13.0.r13.0/compiler.36424714_0"
        /*0030*/ 	.string	"-arch sm_100 -m 64 "



//--------------------- .note.nv.cuinfo           --------------------------
	.section	.note.nv.cuinfo,"",@"SHT_NOTE"
	.sectionflags	@"SHF_NOTE_NV_CUINFO"
        /*0018*/ 	.short	0x0002
        /*001a*/ 	.short	0x0064
        /*001c*/ 	.short	0x0082
	.zero		2


//--------------------- .nv.info                  --------------------------
	.section	.nv.info,"",@"SHT_CUDA_INFO"
	.align	4


	//----- nvinfo : EIATTR_REGCOUNT
	.align		4
        /*0000*/ 	.byte	0x04, 0x2f
        /*0002*/ 	.short	(.L_1 - .L_0)
	.align		4
.L_0:
        /*0004*/ 	.word	index@(_Z15testKernelNoCDPPfS_if)
        /*0008*/ 	.word	0x0000000c


	//----- nvinfo : EIATTR_FRAME_SIZE
	.align		4
.L_1:
        /*000c*/ 	.byte	0x04, 0x11
        /*000e*/ 	.short	(.L_3 - .L_2)
	.align		4
.L_2:
        /*0010*/ 	.word	index@(_Z15testKernelNoCDPPfS_if)
        /*0014*/ 	.word	0x00000000


	//----- nvinfo : EIATTR_MIN_STACK_SIZE
	.align		4
.L_3:
        /*0018*/ 	.byte	0x04, 0x12
        /*001a*/ 	.short	(.L_5 - .L_4)
	.align		4
.L_4:
        /*001c*/ 	.word	index@(_Z15testKernelNoCDPPfS_if)
        /*0020*/ 	.word	0x00000000
.L_5:


//--------------------- .nv.compat                --------------------------
	.section	.nv.compat,"",@"SHT_CUDA_COMPAT_INFO"
	.align	4
        /*0000*/ 	.byte	0x02, 0x09, 0x00, 0x00, 0x02, 0x02, 0x01, 0x00, 0x02, 0x05, 0x05, 0x00, 0x03, 0x07, 0x01, 0x01
        /*0010*/ 	.byte	0x02, 0x03, 0x00, 0x00, 0x02, 0x06, 0x01, 0x00, 0x04, 0x0b, 0x08, 0x00, 0x09, 0x00, 0x00, 0x00
        /*0020*/ 	.byte	0x00, 0x00, 0x00, 0x00


//--------------------- .nv.info._Z15testKernelNoCDPPfS_if --------------------------
	.section	.nv.info._Z15testKernelNoCDPPfS_if,"",@"SHT_CUDA_INFO"
	.sectionflags	@""
	.align	4


	//----- nvinfo : EIATTR_CUDA_API_VERSION
	.align		4
        /*0000*/ 	.byte	0x04, 0x37
        /*0002*/ 	.short	(.L_7 - .L_6)
.L_6:
        /*0004*/ 	.word	0x00000082


	//----- nvinfo : EIATTR_KPARAM_INFO
	.align		4
.L_7:
        /*0008*/ 	.byte	0x04, 0x17
        /*000a*/ 	.short	(.L_9 - .L_8)
.L_8:
        /*000c*/ 	.word	0x00000000
        /*0010*/ 	.short	0x0003
        /*0012*/ 	.short	0x0014
        /*0014*/ 	.byte	0x00, 0xf0, 0x11, 0x00


	//----- nvinfo : EIATTR_KPARAM_INFO
	.align		4
.L_9:
        /*0018*/ 	.byte	0x04, 0x17
        /*001a*/ 	.short	(.L_11 - .L_10)
.L_10:
        /*001c*/ 	.word	0x00000000
        /*0020*/ 	.short	0x0002
        /*0022*/ 	.short	0x0010
        /*0024*/ 	.byte	0x00, 0xf0, 0x11, 0x00


	//----- nvinfo : EIATTR_KPARAM_INFO
	.align		4
.L_11:
        /*0028*/ 	.byte	0x04, 0x17
        /*002a*/ 	.short	(.L_13 - .L_12)
.L_12:
        /*002c*/ 	.word	0x00000000
        /*0030*/ 	.short	0x0001
        /*0032*/ 	.short	0x0008
        /*0034*/ 	.byte	0x00, 0xf5, 0x21, 0x00


	//----- nvinfo : EIATTR_KPARAM_INFO
	.align		4
.L_13:
        /*0038*/ 	.byte	0x04, 0x17
        /*003a*/ 	.short	(.L_15 - .L_14)
.L_14:
        /*003c*/ 	.word	0x00000000
        /*0040*/ 	.short	0x0000
        /*0042*/ 	.short	0x0000
        /*0044*/ 	.byte	0x00, 0xf5, 0x21, 0x00


	//----- nvinfo : EIATTR_SPARSE_MMA_MASK
	.align		4
.L_15:
        /*0048*/ 	.byte	0x03, 0x50
        /*004a*/ 	.short	0x0000


	//----- nvinfo : EIATTR_MAXREG_COUNT
	.align		4
        /*004c*/ 	.byte	0x03, 0x1b
        /*004e*/ 	.short	0x00ff


	//----- nvinfo : EIATTR_MERCURY_ISA_VERSION
	.align		4
        /*0050*/ 	.byte	0x03, 0x5f
        /*0052*/ 	.short	0x0101


	//----- nvinfo : EIATTR_VRC_CTA_INIT_COUNT
	.align		4
        /*0054*/ 	.byte	0x02, 0x4a
	.zero		1
	.zero		1


	//----- nvinfo : EIATTR_EXIT_INSTR_OFFSETS
	.align		4
        /*0058*/ 	.byte	0x04, 0x1c
        /*005a*/ 	.short	(.L_17 - .L_16)


	//   ....[0]....
.L_16:
        /*005c*/ 	.word	0x000000e0


	//----- nvinfo : EIATTR_CBANK_PARAM_SIZE
	.align		4
.L_17:
        /*0060*/ 	.byte	0x03, 0x19
        /*0062*/ 	.short	0x0018


	//----- nvinfo : EIATTR_PARAM_CBANK
	.align		4
        /*0064*/ 	.byte	0x04, 0x0a
        /*0066*/ 	.short	(.L_19 - .L_18)
	.align		4
.L_18:
        /*0068*/ 	.word	index@(.nv.constant0._Z15testKernelNoCDPPfS_if)
        /*006c*/ 	.short	0x0380
        /*006e*/ 	.short	0x0018


	//----- nvinfo : EIATTR_SW_WAR
	.align		4
.L_19:
        /*0070*/ 	.byte	0x04, 0x36
        /*0072*/ 	.short	(.L_21 - .L_20)
.L_20:
        /*0074*/ 	.word	0x00000008
.L_21:


//--------------------- .nv.callgraph             --------------------------
	.section	.nv.callgraph,"",@"SHT_CUDA_CALLGRAPH"
	.align	4
	.sectionentsize	8
	.align		4
        /*0000*/ 	.word	0x00000000
	.align		4
        /*0004*/ 	.word	0xffffffff
	.align		4
        /*0008*/ 	.word	0x00000000
	.align		4
        /*000c*/ 	.word	0xfffffffe
	.align		4
        /*0010*/ 	.word	0x00000000
	.align		4
        /*0014*/ 	.word	0xfffffffd
	.align		4
        /*0018*/ 	.word	0x00000000
	.align		4
        /*001c*/ 	.word	0xfffffffc


//--------------------- .text._Z15testKernelNoCDPPfS_if --------------------------
	.section	.text._Z15testKernelNoCDPPfS_if,"ax",@progbits
	.align	128
        .global         _Z15testKernelNoCDPPfS_if
        .type           _Z15testKernelNoCDPPfS_if,@function
        .size           _Z15testKernelNoCDPPfS_if,(.L_x_1 - _Z15testKernelNoCDPPfS_if)
        .other          _Z15testKernelNoCDPPfS_if,@"STO_CUDA_ENTRY STV_DEFAULT"
_Z15testKernelNoCDPPfS_if:
.text._Z15testKernelNoCDPPfS_if:
[----:B------:R-:W-:Y:S01]  /*0000*/  LDC R1, c[0x0][0x37c] ;  /* 0x0000df00ff017b82 */ /* 0x000fe20000000800 */
[----:B------:R-:W0:Y:S07]  /*0010*/  S2R R0, SR_TID.X ;  /* 0x0000000000007919 */ /* 0x000e2e0000002100 */
[----:B------:R-:W0:Y:S01]  /*0020*/  S2UR UR6, SR_CTAID.X ;  /* 0x00000000000679c3 */ /* 0x000e220000002500 */
[----:B------:R-:W1:Y:S07]  /*0030*/  LDCU.64 UR4, c[0x0][0x358] ;  /* 0x00006b00ff0477ac */ /* 0x000e6e0008000a00 */
[----:B------:R-:W0:Y:S08]  /*0040*/  LDC R7, c[0x0][0x360] ;  /* 0x0000d800ff077b82 */ /* 0x000e300000000800 */
[----:B------:R-:W2:Y:S08]  /*0050*/  LDC.64 R2, c[0x0][0x380] ;  /* 0x0000e000ff027b82 */ /* 0x000eb00000000a00 */
[----:B------:R-:W3:Y:S01]  /*0060*/  LDC.64 R4, c[0x0][0x388] ;  /* 0x0000e200ff047b82 */ /* 0x000ee20000000a00 */
[----:B0-----:R-:W-:-:S07]  /*0070*/  IMAD R7, R7, UR6, R0 ;  /* 0x0000000607077c24 */ /* 0x001fce000f8e0200 */
[----:B------:R-:W0:Y:S01]  /*0080*/  LDC R9, c[0x0][0x394] ;  /* 0x0000e500ff097b82 */ /* 0x000e220000000800 */
[----:B--2---:R-:W-:-:S06]  /*0090*/  IMAD.WIDE R2, R7, 0x4, R2 ;  /* 0x0000000407027825 */ /* 0x004fcc00078e0202 */
[----:B-1----:R-:W0:Y:S01]  /*00a0*/  LDG.E R2, desc[UR4][R2.64] ;  /* 0x0000000402027981 */ /* 0x002e22000c1e1900 */
[----:B---3--:R-:W-:-:S04]  /*00b0*/  IMAD.WIDE R4, R7, 0x4, R4 ;  /* 0x0000000407047825 */ /* 0x008fc800078e0204 */
[----:B0-----:R-:W-:-:S05]  /*00c0*/  FFMA R7, R2, R9, R9 ;  /* 0x0000000902077223 */ /* 0x001fca0000000009 */
[----:B------:R-:W-:Y:S01]  /*00d0*/  STG.E desc[UR4][R4.64], R7 ;  /* 0x0000000704007986 */ /* 0x000fe2000c101904 */
[----:B------:R-:W-:Y:S05]  /*00e0*/  EXIT ;  /* 0x000000000000794d */ /* 0x000fea0003800000 */
.L_x_0:
[----:B------:R-:W-:-:S00]  /*00f0*/  BRA `(.L_x_0) ;  /* 0xfffffffc00fc7947 */ /* 0x000fc0000383ffff */
[----:B------:R-:W-:-:S00]  /*0100*/  NOP ;  /* 0x0000000000007918 */ /* 0x000fc00000000000 */
[----:B------:R-:W-:-:S00]  /*0110*/  NOP ;  /* 0x0000000000007918 */ /* 0x000fc00000000000 */
[----:B------:R-:W-:-:S00]  /*0120*/  NOP ;  /* 0x0000000000007918 */ /* 0x000fc00000000000 */
[----:B------:R-:W-:-:S00]  /*0130*/  NOP ;  /* 0x0000000000007918 */ /* 0x000fc00000000000 */
[----:B------:R-:W-:-:S00]  /*0140*/  NOP ;  /* 0x0000000000007918 */ /* 0x000fc00000000000 */
[----:B------:R-:W-:-:S00]  /*0150*/  NOP ;  /* 0x0000000000007918 */ /* 0x000fc00000000000 */
[----:B------:R-:W-:-:S00]  /*0160*/  NOP ;  /* 0x0000000000007918 */ /* 0x000fc00000000000 */
[----:B------:R-:W-:-:S00]  /*0170*/  NOP ;  /* 0x0000000000007918 */ /* 0x000fc00000000000 */
.L_x_1:


//--------------------- .nv.shared.reserved.0     --------------------------
	.section	.nv.shared.reserved.0,"aw",@nobits
	.weak		__nv_reservedSMEM_offset_0_alias
	.size		__nv_reservedSMEM_offset_0_alias, 0, 64
	.other		__nv_reservedSMEM_offset_0_alias,@"STO_CUDA_RESERVED_SHARED STV_DEFAULT"
__nv_reservedSMEM_offset_0_alias:
	.zero		0
	.zero		64


//--------------------- .nv.constant0._Z15testKernelNoCDPPfS_if --------------------------
	.section	.nv.constant0._Z15testKernelNoCDPPfS_if,"a",@progbits
	.sectionflags	@""
	.align	4
.nv.constant0._Z15testKernelNoCDPPfS_if:
	.zero		920


//--------------------- SYMBOLS --------------------------

	.type		.nv.reservedSmem.offset0,@object
	.size		.nv.reservedSmem.offset0,0x4
